//
// Generated by NVIDIA NVVM Compiler
//
// Compiler Build ID: CL-36424714
// Cuda compilation tools, release 13.0, V13.0.88
// Based on NVVM 20.0.0
//

.version 9.0
.target sm_100
.address_size 64

	// .globl	_Z13matrix_formatPiS_ii

.visible .entry _Z13matrix_formatPiS_ii(
	.param .u64 .ptr .align 1 _Z13matrix_formatPiS_ii_param_0,
	.param .u64 .ptr .align 1 _Z13matrix_formatPiS_ii_param_1,
	.param .u32 _Z13matrix_formatPiS_ii_param_2,
	.param .u32 _Z13matrix_formatPiS_ii_param_3
)
{
	.reg .pred 	%p<26>;
	.reg .b32 	%r<31>;
	.reg .b32 	%f<76>;
	.reg .b64 	%rd<8>;

	ld.param.u64 	%rd4, [_Z13matrix_formatPiS_ii_param_0];
	ld.param.u64 	%rd5, [_Z13matrix_formatPiS_ii_param_1];
	ld.param.u32 	%r10, [_Z13matrix_formatPiS_ii_param_2];
	ld.param.u32 	%r9, [_Z13matrix_formatPiS_ii_param_3];
	mov.u32 	%r11, %ctaid.x;
	mov.u32 	%r12, %ntid.x;
	mov.u32 	%r13, %tid.x;
	mad.lo.s32 	%r1, %r11, %r12, %r13;
	setp.ge.s32 	%p1, %r1, %r10;
	setp.lt.s32 	%p2, %r9, 1;
	or.pred  	%p3, %p1, %p2;
	@%p3 bra 	$L__BB0_11;
	mul.lo.s32 	%r29, %r9, %r1;
	cvt.rn.f32.s32 	%f12, %r1;
	add.f32 	%f1, %f12, 0f3F800000;
	mul.f32 	%f13, %f1, 0f3F000000;
	cvt.rzi.f32.f32 	%f14, %f13;
	add.f32 	%f15, %f14, %f14;
	sub.f32 	%f16, %f1, %f15;
	abs.f32 	%f2, %f16;
	abs.f32 	%f3, %f1;
	cvt.rmi.f32.f32 	%f4, %f1;
	neg.s32 	%r30, %r9;
	cvta.to.global.u64 	%rd1, %rd4;
	cvta.to.global.u64 	%rd2, %rd5;
$L__BB0_2:
	setp.eq.f32 	%p4, %f1, 0f00000000;
	mul.wide.s32 	%rd3, %r29, 4;
	add.s64 	%rd6, %rd1, %rd3;
	ld.global.u32 	%r6, [%rd6];
	cvt.rn.f32.s32 	%f5, %r6;
	abs.f32 	%f6, %f5;
	setp.lt.f32 	%p5, %f6, 0f00800000;
	mul.f32 	%f18, %f6, 0f4B800000;
	selp.f32 	%f19, %f18, %f6, %p5;
	selp.f32 	%f20, 0fC1C00000, 0f00000000, %p5;
	mov.b32 	%r14, %f19;
	add.s32 	%r15, %r14, -1060439283;
	and.b32  	%r16, %r15, -8388608;
	sub.s32 	%r17, %r14, %r16;
	mov.b32 	%f21, %r17;
	cvt.rn.f32.s32 	%f22, %r16;
	fma.rn.f32 	%f23, %f22, 0f34000000, %f20;
	add.f32 	%f24, %f21, 0fBF800000;
	add.f32 	%f25, %f21, 0f3F800000;
	rcp.approx.ftz.f32 	%f26, %f25;
	add.f32 	%f27, %f24, %f24;
	mul.f32 	%f28, %f27, %f26;
	mul.f32 	%f29, %f28, %f28;
	sub.f32 	%f30, %f24, %f28;
	add.f32 	%f31, %f30, %f30;
	neg.f32 	%f32, %f28;
	fma.rn.f32 	%f33, %f32, %f24, %f31;
	mul.rn.f32 	%f34, %f26, %f33;
	fma.rn.f32 	%f35, %f29, 0f3A2C32E4, 0f3B52E7DB;
	fma.rn.f32 	%f36, %f35, %f29, 0f3C93BB73;
	fma.rn.f32 	%f37, %f36, %f29, 0f3DF6384F;
	mul.rn.f32 	%f38, %f37, %f29;
	fma.rn.f32 	%f39, %f28, 0f3FB8AA3B, %f23;
	sub.f32 	%f40, %f23, %f39;
	fma.rn.f32 	%f41, %f28, 0f3FB8AA3B, %f40;
	fma.rn.f32 	%f42, %f34, 0f3FB8AA3B, %f41;
	fma.rn.f32 	%f43, %f28, 0f32A55E34, %f42;
	mul.f32 	%f44, %f38, 0f40400000;
	fma.rn.f32 	%f45, %f44, %f34, %f43;
	fma.rn.f32 	%f46, %f38, %f28, %f45;
	add.rn.f32 	%f47, %f39, %f46;
	neg.f32 	%f48, %f39;
	add.rn.f32 	%f49, %f47, %f48;
	neg.f32 	%f50, %f49;
	add.rn.f32 	%f51, %f46, %f50;
	mul.rn.f32 	%f52, %f47, %f1;
	neg.f32 	%f53, %f52;
	fma.rn.f32 	%f54, %f47, %f1, %f53;
	fma.rn.f32 	%f55, %f51, %f1, %f54;
	cvt.rni.f32.f32 	%f56, %f52;
	sub.f32 	%f57, %f52, %f56;
	add.f32 	%f58, %f57, %f55;
	fma.rn.f32 	%f59, %f58, 0f391FCB8E, 0f3AAF85ED;
	fma.rn.f32 	%f60, %f59, %f58, 0f3C1D9856;
	fma.rn.f32 	%f61, %f60, %f58, 0f3D6357BB;
	fma.rn.f32 	%f62, %f61, %f58, 0f3E75FDEC;
	fma.rn.f32 	%f63, %f62, %f58, 0f3F317218;
	fma.rn.f32 	%f64, %f63, %f58, 0f3F800000;
	cvt.rzi.s32.f32 	%r18, %f56;
	setp.gt.f32 	%p6, %f56, 0f00000000;
	selp.b32 	%r19, 0, -2097152000, %p6;
	add.s32 	%r20, %r19, 2130706432;
	mov.b32 	%f65, %r20;
	mul.f32 	%f66, %f64, %f65;
	shl.b32 	%r21, %r18, 23;
	sub.s32 	%r22, %r21, %r19;
	mov.b32 	%f67, %r22;
	mul.f32 	%f68, %f66, %f67;
	abs.f32 	%f69, %f52;
	setp.gt.f32 	%p7, %f69, 0f43180000;
	setp.lt.f32 	%p8, %f52, 0f00000000;
	selp.f32 	%f70, 0f00000000, 0f7F800000, %p8;
	selp.f32 	%f7, %f70, %f68, %p7;
	setp.eq.s32 	%p9, %r6, 1;
	or.pred  	%p10, %p4, %p9;
	mov.f32 	%f75, 0f3F800000;
	@%p10 bra 	$L__BB0_10;
	setp.num.f32 	%p11, %f3, %f3;
	setp.num.f32 	%p12, %f6, %f6;
	and.pred  	%p13, %p12, %p11;
	@%p13 bra 	$L__BB0_5;
	add.rn.f32 	%f75, %f5, %f1;
	bra.uni 	$L__BB0_10;
$L__BB0_5:
	setp.ne.s32 	%p14, %r6, 0;
	setp.neu.f32 	%p15, %f6, 0f7F800000;
	and.pred  	%p16, %p14, %p15;
	@%p16 bra 	$L__BB0_7;
	setp.lt.f32 	%p23, %f1, 0f00000000;
	setp.neu.f32 	%p24, %f2, 0f3F800000;
	add.f32 	%f74, %f5, %f5;
	mov.b32 	%r23, %f74;
	xor.b32  	%r24, %r23, 2139095040;
	selp.b32 	%r25, %r24, %r23, %p23;
	and.b32  	%r26, %r25, 2147483647;
	selp.b32 	%r27, %r26, %r25, %p24;
	mov.b32 	%f75, %r27;
	bra.uni 	$L__BB0_10;
$L__BB0_7:
	setp.eq.f32 	%p17, %f3, 0f7F800000;
	setp.eq.s32 	%p18, %r6, -1;
	and.pred  	%p19, %p18, %p17;
	@%p19 bra 	$L__BB0_10;
	setp.gt.s32 	%p20, %r6, -1;
	mov.f32 	%f75, %f7;
	@%p20 bra 	$L__BB0_10;
	setp.neu.f32 	%p21, %f1, %f4;
	setp.neu.f32 	%p22, %f2, 0f3F800000;
	neg.f32 	%f72, %f7;
	selp.f32 	%f73, %f7, %f72, %p22;
	selp.f32 	%f75, 0f7FFFFFFF, %f73, %p21;
$L__BB0_10:
	cvt.rzi.s32.f32 	%r28, %f75;
	add.s64 	%rd7, %rd2, %rd3;
	st.global.u32 	[%rd7], %r28;
	add.s32 	%r30, %r30, 1;
	setp.ne.s32 	%p25, %r30, 0;
	add.s32 	%r29, %r29, 1;
	@%p25 bra 	$L__BB0_2;
$L__BB0_11:
	ret;

}


// ===== COMPILED SASS (sm_100) =====

	.target	sm_100

	.elftype	@"ET_EXEC"


//--------------------- .note.nv.tkinfo           --------------------------
	.section	.note.nv.tkinfo,"",@"SHT_NOTE"
	.sectionflags	@"SHF_NOTE_NV_TKINFO"
	.tkinfo
        /*0018*/ 	.word	0x00000002
        /*0030*/ 	.string	""
        /*0030*/ 	.string	"ptxas"
        /*0030*/ 	.string	"Cuda compilation tools, release 13.0, V13.0.88"
        /*0030*/ 	.string	"Build cuda_13.0.r13.0/compiler.36424714_0"
        /*0030*/ 	.string	"-arch sm_100 -m 64 "



//--------------------- .note.nv.cuinfo           --------------------------
	.section	.note.nv.cuinfo,"",@"SHT_NOTE"
	.sectionflags	@"SHF_NOTE_NV_CUINFO"
        /*0018*/ 	.short	0x0002
        /*001a*/ 	.short	0x0064
        /*001c*/ 	.short	0x0082
	.zero		2


//--------------------- .nv.info                  --------------------------
	.section	.nv.info,"",@"SHT_CUDA_INFO"
	.align	4


	//----- nvinfo : EIATTR_REGCOUNT
	.align		4
        /*0000*/ 	.byte	0x04, 0x2f
        /*0002*/ 	.short	(.L_1 - .L_0)
	.align		4
.L_0:
        /*0004*/ 	.word	index@(_Z13matrix_formatPiS_ii)
        /*0008*/ 	.word	0x00000018


	//----- nvinfo : EIATTR_FRAME_SIZE
	.align		4
.L_1:
        /*000c*/ 	.byte	0x04, 0x11
        /*000e*/ 	.short	(.L_3 - .L_2)
	.align		4
.L_2:
        /*0010*/ 	.word	index@(_Z13matrix_formatPiS_ii)
        /*0014*/ 	.word	0x00000000


	//----- nvinfo : EIATTR_MIN_STACK_SIZE
	.align		4
.L_3:
        /*0018*/ 	.byte	0x04, 0x12
        /*001a*/ 	.short	(.L_5 - .L_4)
	.align		4
.L_4:
        /*001c*/ 	.word	index@(_Z13matrix_formatPiS_ii)
        /*0020*/ 	.word	0x00000000
.L_5:


//--------------------- .nv.compat                --------------------------
	.section	.nv.compat,"",@"SHT_CUDA_COMPAT_INFO"
	.align	4
        /*0000*/ 	.byte	0x02, 0x09, 0x00, 0x00, 0x02, 0x02, 0x01, 0x00, 0x02, 0x05, 0x05, 0x00, 0x03, 0x07, 0x01, 0x01
        /*0010*/ 	.byte	0x02, 0x03, 0x00, 0x00, 0x02, 0x06, 0x01, 0x00, 0x04, 0x0b, 0x08, 0x00, 0x01, 0x00, 0x00, 0x00
        /*0020*/ 	.byte	0x00, 0x00, 0x00, 0x00


//--------------------- .nv.info._Z13matrix_formatPiS_ii --------------------------
	.section	.nv.info._Z13matrix_formatPiS_ii,"",@"SHT_CUDA_INFO"
	.sectionflags	@""
	.align	4


	//----- nvinfo : EIATTR_CUDA_API_VERSION
	.align		4
        /*0000*/ 	.byte	0x04, 0x37
        /*0002*/ 	.short	(.L_7 - .L_6)
.L_6:
        /*0004*/ 	.word	0x00000082


	//----- nvinfo : EIATTR_KPARAM_INFO
	.align		4
.L_7:
        /*0008*/ 	.byte	0x04, 0x17
        /*000a*/ 	.short	(.L_9 - .L_8)
.L_8:
        /*000c*/ 	.word	0x00000000
        /*0010*/ 	.short	0x0003
        /*0012*/ 	.short	0x0014
        /*0014*/ 	.byte	0x00, 0xf0, 0x11, 0x00


	//----- nvinfo : EIATTR_KPARAM_INFO
	.align		4
.L_9:
        /*0018*/ 	.byte	0x04, 0x17
        /*001a*/ 	.short	(.L_11 - .L_10)
.L_10:
        /*001c*/ 	.word	0x00000000
        /*0020*/ 	.short	0x0002
        /*0022*/ 	.short	0x0010
        /*0024*/ 	.byte	0x00, 0xf0, 0x11, 0x00


	//----- nvinfo : EIATTR_KPARAM_INFO
	.align		4
.L_11:
        /*0028*/ 	.byte	0x04, 0x17
        /*002a*/ 	.short	(.L_13 - .L_12)
.L_12:
        /*002c*/ 	.word	0x00000000
        /*0030*/ 	.short	0x0001
        /*0032*/ 	.short	0x0008
        /*0034*/ 	.byte	0x00, 0xf5, 0x21, 0x00


	//----- nvinfo : EIATTR_KPARAM_INFO
	.align		4
.L_13:
        /*0038*/ 	.byte	0x04, 0x17
        /*003a*/ 	.short	(.L_15 - .L_14)
.L_14:
        /*003c*/ 	.word	0x00000000
        /*0040*/ 	.short	0x0000
        /*0042*/ 	.short	0x0000
        /*0044*/ 	.byte	0x00, 0xf5, 0x21, 0x00


	//----- nvinfo : EIATTR_SPARSE_MMA_MASK
	.align		4
.L_15:
        /*0048*/ 	.byte	0x03, 0x50
        /*004a*/ 	.short	0x0000


	//----- nvinfo : EIATTR_MAXREG_COUNT
	.align		4
        /*004c*/ 	.byte	0x03, 0x1b
        /*004e*/ 	.short	0x00ff


	//----- nvinfo : EIATTR_MERCURY_ISA_VERSION
	.align		4
        /*0050*/ 	.byte	0x03, 0x5f
        /*0052*/ 	.short	0x0101


	//----- nvinfo : EIATTR_VRC_CTA_INIT_COUNT
	.align		4
        /*0054*/ 	.byte	0x02, 0x4a
	.zero		1
	.zero		1


	//----- nvinfo : EIATTR_EXIT_INSTR_OFFSETS
	.align		4
        /*0058*/ 	.byte	0x04, 0x1c
        /*005a*/ 	.short	(.L_17 - .L_16)


	//   ....[0]....
.L_16:
        /*005c*/ 	.word	0x00000080


	//   ....[1]....
        /*0060*/ 	.word	0x00000750


	//----- nvinfo : EIATTR_CRS_STACK_SIZE
	.align		4
.L_17:
        /*0064*/ 	.byte	0x04, 0x1e
        /*0066*/ 	.short	(.L_19 - .L_18)
.L_18:
        /*0068*/ 	.word	0x00000000


	//----- nvinfo : EIATTR_CBANK_PARAM_SIZE
	.align		4
.L_19:
        /*006c*/ 	.byte	0x03, 0x19
        /*006e*/ 	.short	0x0018


	//----- nvinfo : EIATTR_PARAM_CBANK
	.align		4
        /*0070*/ 	.byte	0x04, 0x0a
        /*0072*/ 	.short	(.L_21 - .L_20)
	.align		4
.L_20:
        /*0074*/ 	.word	index@(.nv.constant0._Z13matrix_formatPiS_ii)
        /*0078*/ 	.short	0x0380
        /*007a*/ 	.short	0x0018


	//----- nvinfo : EIATTR_SW_WAR
	.align		4
.L_21:
        /*007c*/ 	.byte	0x04, 0x36
        /*007e*/ 	.short	(.L_23 - .L_22)
.L_22:
        /*0080*/ 	.word	0x00000008
.L_23:


//--------------------- .nv.callgraph             --------------------------
	.section	.nv.callgraph,"",@"SHT_CUDA_CALLGRAPH"
	.align	4
	.sectionentsize	8
	.align		4
        /*0000*/ 	.word	0x00000000
	.align		4
        /*0004*/ 	.word	0xffffffff
	.align		4
        /*0008*/ 	.word	0x00000000
	.align		4
        /*000c*/ 	.word	0xfffffffe
	.align		4
        /*0010*/ 	.word	0x00000000
	.align		4
        /*0014*/ 	.word	0xfffffffd
	.align		4
        /*0018*/ 	.word	0x00000000
	.align		4
        /*001c*/ 	.word	0xfffffffc


//--------------------- .text._Z13matrix_formatPiS_ii --------------------------
	.section	.text._Z13matrix_formatPiS_ii,"ax",@progbits
	.align	128
        .global         _Z13matrix_formatPiS_ii
        .type           _Z13matrix_formatPiS_ii,@function
        .size           _Z13matrix_formatPiS_ii,(.L_x_4 - _Z13matrix_formatPiS_ii)
        .other          _Z13matrix_formatPiS_ii,@"STO_CUDA_ENTRY STV_DEFAULT"
_Z13matrix_formatPiS_ii:
.text._Z13matrix_formatPiS_ii:
[----:B------:R-:W-:Y:S01]  /*0000*/  LDC R1, c[0x0][0x37c] ;  /* 0x0000df00ff017b82 */ /* 0x000fe20000000800 */
[----:B------:R-:W0:Y:S07]  /*0010*/  S2R R0, SR_TID.X ;  /* 0x0000000000007919 */ /* 0x000e2e0000002100 */
[----:B------:R-:W0:Y:S08]  /*0020*/  S2UR UR4, SR_CTAID.X ;  /* 0x00000000000479c3 */ /* 0x000e300000002500 */
[----:B------:R-:W0:Y:S08]  /*0030*/  LDC R7, c[0x0][0x360] ;  /* 0x0000d800ff077b82 */ /* 0x000e300000000800 */
[----:B------:R-:W1:Y:S01]  /*0040*/  LDC.64 R12, c[0x0][0x390] ;  /* 0x0000e400ff0c7b82 */ /* 0x000e620000000a00 */
[----:B0-----:R-:W-:Y:S01]  /*0050*/  IMAD R7, R7, UR4, R0 ;  /* 0x0000000407077c24 */ /* 0x001fe2000f8e0200 */
[----:B-1----:R-:W-:-:S04]  /*0060*/  ISETP.GE.AND P0, PT, R13, 0x1, PT ;  /* 0x000000010d00780c */ /* 0x002fc80003f06270 */
[----:B------:R-:W-:-:S13]  /*0070*/  ISETP.GE.OR P0, PT, R7, R12, !P0 ;  /* 0x0000000c0700720c */ /* 0x000fda0004706670 */
[----:B------:R-:W-:Y:S05]  /*0080*/  @P0 EXIT ;  /* 0x000000000000094d */ /* 0x000fea0003800000 */
[----:B------:R-:W-:Y:S01]  /*0090*/  I2FP.F32.S32 R16, R7 ;  /* 0x0000000700107245 */ /* 0x000fe20000201400 */
[----:B------:R-:W0:Y:S01]  /*00a0*/  LDC.64 R2, c[0x0][0x380] ;  /* 0x0000e000ff027b82 */ /* 0x000e220000000a00 */
[----:B------:R-:W-:Y:S01]  /*00b0*/  IMAD R7, R7, R13, RZ ;  /* 0x0000000d07077224 */ /* 0x000fe200078e02ff */
[----:B------:R-:W-:Y:S01]  /*00c0*/  IADD3 R6, PT, PT, -R13, RZ, RZ ;  /* 0x000000ff0d067210 */ /* 0x000fe20007ffe1ff */
[----:B------:R-:W1:Y:S01]  /*00d0*/  LDCU.64 UR4, c[0x0][0x358] ;  /* 0x00006b00ff0477ac */ /* 0x000e620008000a00 */
[----:B------:R-:W-:-:S04]  /*00e0*/  FADD R0, R16, 1 ;  /* 0x3f80000010007421 */ /* 0x000fc80000000000 */
[C---:B------:R-:W-:Y:S01]  /*00f0*/  FMUL R9, R0.reuse, 0.5 ;  /* 0x3f00000000097820 */ /* 0x040fe20000400000 */
[----:B------:R-:W2:Y:S01]  /*0100*/  FRND.FLOOR R11, R0 ;  /* 0x00000000000b7307 */ /* 0x000ea20000205000 */
[----:B------:R-:W3:Y:S07]  /*0110*/  LDC.64 R4, c[0x0][0x388] ;  /* 0x0000e200ff047b82 */ /* 0x000eee0000000a00 */
[----:B------:R-:W4:Y:S01]  /*0120*/  FRND.TRUNC R9, R9 ;  /* 0x0000000900097307 */ /* 0x000f22000020d000 */
[----:B--2---:R-:W-:Y:S01]  /*0130*/  FSETP.NEU.AND P1, PT, R0, R11, PT ;  /* 0x0000000b0000720b */ /* 0x004fe20003f2d000 */
[----:B----4-:R-:W-:-:S04]  /*0140*/  FADD R11, R9, R9 ;  /* 0x00000009090b7221 */ /* 0x010fc80000000000 */
[----:B-1----:R-:W-:-:S08]  /*0150*/  FADD R8, R0, -R11 ;  /* 0x8000000b00087221 */ /* 0x002fd00000000000 */
.L_x_2:
[----:B0-----:R-:W-:-:S05]  /*0160*/  IMAD.WIDE R14, R7, 0x4, R2 ;  /* 0x00000004070e7825 */ /* 0x001fca00078e0202 */
[----:B-1----:R-:W2:Y:S01]  /*0170*/  LDG.E R9, desc[UR4][R14.64] ;  /* 0x000000040e097981 */ /* 0x002ea2000c1e1900 */
[----:B------:R-:W-:Y:S01]  /*0180*/  HFMA2 R21, -RZ, RZ, 0.771484375, 0.21533203125 ;  /* 0x3a2c32e4ff157431 */ /* 0x000fe200000001ff */
[----:B------:R-:W-:Y:S01]  /*0190*/  IADD3 R6, PT, PT, R6, 0x1, RZ ;  /* 0x0000000106067810 */ /* 0x000fe20007ffe0ff */
[----:B------:R-:W-:Y:S03]  /*01a0*/  BSSY.RECONVERGENT B0, `(.L_x_0) ;  /* 0x0000055000007945 */ /* 0x000fe60003800200 */
[----:B------:R-:W-:Y:S02]  /*01b0*/  ISETP.NE.AND P2, PT, R6, RZ, PT ;  /* 0x000000ff0600720c */ /* 0x000fe40003f45270 */
[----:B--2---:R-:W-:-:S04]  /*01c0*/  I2FP.F32.S32 R11, R9 ;  /* 0x00000009000b7245 */ /* 0x004fc80000201400 */
[C---:B------:R-:W-:Y:S01]  /*01d0*/  FSETP.GEU.AND P0, PT, |R11|.reuse, 1.175494350822287508e-38, PT ;  /* 0x008000000b00780b */ /* 0x040fe20003f0e200 */
[----:B------:R-:W-:-:S05]  /*01e0*/  FMUL R10, |R11|, 16777216 ;  /* 0x4b8000000b0a7820 */ /* 0x000fca0000400200 */
[----:B------:R-:W-:-:S04]  /*01f0*/  FSEL R10, R10, |R11|, !P0 ;  /* 0x4000000b0a0a7208 */ /* 0x000fc80004000000 */
[----:B------:R-:W-:-:S04]  /*0200*/  IADD3 R12, PT, PT, R10, -0x3f3504f3, RZ ;  /* 0xc0cafb0d0a0c7810 */ /* 0x000fc80007ffe0ff */
[----:B------:R-:W-:Y:S02]  /*0210*/  LOP3.LUT R17, R12, 0xff800000, RZ, 0xc0, !PT ;  /* 0xff8000000c117812 */ /* 0x000fe400078ec0ff */
[----:B------:R-:W-:Y:S02]  /*0220*/  FSEL R12, RZ, -24, P0 ;  /* 0xc1c00000ff0c7808 */ /* 0x000fe40000000000 */
[-C--:B------:R-:W-:Y:S02]  /*0230*/  IADD3 R10, PT, PT, R10, -R17.reuse, RZ ;  /* 0x800000110a0a7210 */ /* 0x080fe40007ffe0ff */
[----:B------:R-:W-:-:S03]  /*0240*/  I2FP.F32.S32 R17, R17 ;  /* 0x0000001100117245 */ /* 0x000fc60000201400 */
[C---:B------:R-:W-:Y:S01]  /*0250*/  FADD R13, R10.reuse, 1 ;  /* 0x3f8000000a0d7421 */ /* 0x040fe20000000000 */
[----:B------:R-:W-:Y:S01]  /*0260*/  FADD R19, R10, -1 ;  /* 0xbf8000000a137421 */ /* 0x000fe20000000000 */
[----:B------:R-:W-:-:S03]  /*0270*/  FFMA R17, R17, 1.1920928955078125e-07, R12 ;  /* 0x3400000011117823 */ /* 0x000fc6000000000c */
[----:B------:R-:W-:Y:S01]  /*0280*/  FADD R10, R19, R19 ;  /* 0x00000013130a7221 */ /* 0x000fe20000000000 */
[----:B------:R-:W0:Y:S03]  /*0290*/  MUFU.RCP R13, R13 ;  /* 0x0000000d000d7308 */ /* 0x000e260000001000 */
[----:B0-----:R-:W-:-:S04]  /*02a0*/  FMUL R10, R13, R10 ;  /* 0x0000000a0d0a7220 */ /* 0x001fc80000400000 */
[----:B------:R-:W-:Y:S01]  /*02b0*/  FADD R15, R19, -R10 ;  /* 0x8000000a130f7221 */ /* 0x000fe20000000000 */
[CC--:B------:R-:W-:Y:S01]  /*02c0*/  FMUL R14, R10.reuse, R10.reuse ;  /* 0x0000000a0a0e7220 */ /* 0x0c0fe20000400000 */
[----:B------:R-:W-:Y:S02]  /*02d0*/  FFMA R12, R10, 1.4426950216293334961, R17 ;  /* 0x3fb8aa3b0a0c7823 */ /* 0x000fe40000000011 */
[----:B------:R-:W-:Y:S01]  /*02e0*/  FADD R18, R15, R15 ;  /* 0x0000000f0f127221 */ /* 0x000fe20000000000 */
[C---:B------:R-:W-:Y:S01]  /*02f0*/  FFMA R15, R14.reuse, R21, 0.0032181653659790754318 ;  /* 0x3b52e7db0e0f7423 */ /* 0x040fe20000000015 */
[----:B------:R-:W-:Y:S02]  /*0300*/  FADD R17, R17, -R12 ;  /* 0x8000000c11117221 */ /* 0x000fe40000000000 */
[----:B------:R-:W-:Y:S01]  /*0310*/  FFMA R18, R19, -R10, R18 ;  /* 0x8000000a13127223 */ /* 0x000fe20000000012 */
[----:B------:R-:W-:Y:S01]  /*0320*/  FFMA R15, R14, R15, 0.018033718690276145935 ;  /* 0x3c93bb730e0f7423 */ /* 0x000fe2000000000f */
[----:B------:R-:W-:-:S02]  /*0330*/  FFMA R17, R10, 1.4426950216293334961, R17 ;  /* 0x3fb8aa3b0a117823 */ /* 0x000fc40000000011 */
[----:B------:R-:W-:Y:S01]  /*0340*/  FMUL R18, R13, R18 ;  /* 0x000000120d127220 */ /* 0x000fe20000400000 */
[----:B------:R-:W-:-:S03]  /*0350*/  FFMA R15, R14, R15, 0.12022458761930465698 ;  /* 0x3df6384f0e0f7423 */ /* 0x000fc6000000000f */
[----:B------:R-:W-:Y:S01]  /*0360*/  FFMA R17, R18, 1.4426950216293334961, R17 ;  /* 0x3fb8aa3b12117823 */ /* 0x000fe20000000011 */
[----:B------:R-:W-:-:S03]  /*0370*/  FMUL R15, R14, R15 ;  /* 0x0000000f0e0f7220 */ /* 0x000fc60000400000 */
[----:B------:R-:W-:Y:S01]  /*0380*/  FFMA R17, R10, 1.9251366722983220825e-08, R17 ;  /* 0x32a55e340a117823 */ /* 0x000fe20000000011 */
[----:B------:R-:W-:-:S04]  /*0390*/  FMUL R13, R15, 3 ;  /* 0x404000000f0d7820 */ /* 0x000fc80000400000 */
[----:B------:R-:W-:-:S04]  /*03a0*/  FFMA R18, R18, R13, R17 ;  /* 0x0000000d12127223 */ /* 0x000fc80000000011 */
[----:B------:R-:W-:-:S04]  /*03b0*/  FFMA R15, R10, R15, R18 ;  /* 0x0000000f0a0f7223 */ /* 0x000fc80000000012 */
[----:B------:R-:W-:-:S04]  /*03c0*/  FADD R17, R12, R15 ;  /* 0x0000000f0c117221 */ /* 0x000fc80000000000 */
[----:B------:R-:W-:Y:S01]  /*03d0*/  FMUL R13, R0, R17 ;  /* 0x00000011000d7220 */ /* 0x000fe20000400000 */
[----:B------:R-:W-:-:S03]  /*03e0*/  FADD R12, -R12, R17 ;  /* 0x000000110c0c7221 */ /* 0x000fc60000000100 */
[----:B------:R-:W0:Y:S01]  /*03f0*/  FRND R14, R13 ;  /* 0x0000000d000e7307 */ /* 0x000e220000201000 */
[----:B------:R-:W-:Y:S01]  /*0400*/  FADD R15, R15, -R12 ;  /* 0x8000000c0f0f7221 */ /* 0x000fe20000000000 */
[C---:B------:R-:W-:Y:S01]  /*0410*/  FFMA R10, R0.reuse, R17, -R13 ;  /* 0x00000011000a7223 */ /* 0x040fe2000000080d */
[----:B------:R-:W-:Y:S02]  /*0420*/  MOV R17, 0x391fcb8e ;  /* 0x391fcb8e00117802 */ /* 0x000fe40000000f00 */
[C---:B------:R-:W-:Y:S01]  /*0430*/  FSETP.GT.AND P3, PT, |R13|.reuse, 152, PT ;  /* 0x431800000d00780b */ /* 0x040fe20003f64200 */
[----:B------:R-:W-:Y:S01]  /*0440*/  FFMA R10, R0, R15, R10 ;  /* 0x0000000f000a7223 */ /* 0x000fe2000000000a */
[C---:B------:R-:W-:Y:S01]  /*0450*/  FSETP.GEU.AND P4, PT, R13.reuse, RZ, PT ;  /* 0x000000ff0d00720b */ /* 0x040fe20003f8e000 */
[----:B------:R-:W1:Y:S01]  /*0460*/  F2I.NTZ R12, R13 ;  /* 0x0000000d000c7305 */ /* 0x000e620000203100 */
[----:B0-----:R-:W-:Y:S01]  /*0470*/  FADD R15, R13, -R14 ;  /* 0x8000000e0d0f7221 */ /* 0x001fe20000000000 */
[----:B------:R-:W-:-:S03]  /*0480*/  FSETP.GT.AND P0, PT, R14, RZ, PT ;  /* 0x000000ff0e00720b */ /* 0x000fc60003f04000 */
[----:B------:R-:W-:-:S04]  /*0490*/  FADD R10, R10, R15 ;  /* 0x0000000f0a0a7221 */ /* 0x000fc80000000000 */
[C---:B------:R-:W-:Y:S01]  /*04a0*/  FFMA R15, R10.reuse, R17, 0.0013391353422775864601 ;  /* 0x3aaf85ed0a0f7423 */ /* 0x040fe20000000011 */
[----:B------:R-:W-:Y:S02]  /*04b0*/  SEL R17, RZ, 0x83000000, P0 ;  /* 0x83000000ff117807 */ /* 0x000fe40000000000 */
[----:B------:R-:W-:Y:S01]  /*04c0*/  ISETP.NE.AND P0, PT, R9, 0x1, PT ;  /* 0x000000010900780c */ /* 0x000fe20003f05270 */
[----:B------:R-:W-:Y:S01]  /*04d0*/  FFMA R15, R10, R15, 0.0096188392490148544312 ;  /* 0x3c1d98560a0f7423 */ /* 0x000fe2000000000f */
[----:B------:R-:W-:Y:S02]  /*04e0*/  IADD3 R14, PT, PT, R17, 0x7f000000, RZ ;  /* 0x7f000000110e7810 */ /* 0x000fe40007ffe0ff */
[----:B------:R-:W-:Y:S01]  /*04f0*/  FSETP.EQ.OR P0, PT, R0, RZ, !P0 ;  /* 0x000000ff0000720b */ /* 0x000fe20004702400 */
[----:B------:R-:W-:Y:S01]  /*0500*/  FFMA R15, R10, R15, 0.055503588169813156128 ;  /* 0x3d6357bb0a0f7423 */ /* 0x000fe2000000000f */
[----:B-1----:R-:W-:Y:S01]  /*0510*/  LEA R17, R12, -R17, 0x17 ;  /* 0x800000110c117211 */ /* 0x002fe200078eb8ff */
[----:B------:R-:W-:-:S02]  /*0520*/  HFMA2 R12, -RZ, RZ, 1.875, 0 ;  /* 0x3f800000ff0c7431 */ /* 0x000fc400000001ff */
[----:B------:R-:W-:-:S04]  /*0530*/  FFMA R15, R10, R15, 0.24022644758224487305 ;  /* 0x3e75fdec0a0f7423 */ /* 0x000fc8000000000f */
[----:B------:R-:W-:-:S04]  /*0540*/  FFMA R15, R10, R15, 0.69314718246459960938 ;  /* 0x3f3172180a0f7423 */ /* 0x000fc8000000000f */
[----:B------:R-:W-:-:S04]  /*0550*/  FFMA R15, R10, R15, 1 ;  /* 0x3f8000000a0f7423 */ /* 0x000fc8000000000f */
[----:B------:R-:W-:-:S04]  /*0560*/  FMUL R14, R15, R14 ;  /* 0x0000000e0f0e7220 */ /* 0x000fc80000400000 */
[----:B------:R-:W-:Y:S01]  /*0570*/  FMUL R14, R14, R17 ;  /* 0x000000110e0e7220 */ /* 0x000fe20000400000 */
[----:B------:R-:W-:Y:S01]  /*0580*/  @P3 FSEL R14, RZ, +INF , !P4 ;  /* 0x7f800000ff0e3808 */ /* 0x000fe20006000000 */
[----:B------:R-:W-:Y:S06]  /*0590*/  @P0 BRA `(.L_x_1) ;  /* 0x0000000000540947 */ /* 0x000fec0003800000 */
[----:B------:R-:W-:-:S04]  /*05a0*/  FSETP.NAN.AND P0, PT, |R0|, |R0|, PT ;  /* 0x400000000000720b */ /* 0x000fc80003f08200 */
[----:B------:R-:W-:-:S13]  /*05b0*/  FSETP.NUM.AND P0, PT, |R11|, |R11|, !P0 ;  /* 0x4000000b0b00720b */ /* 0x000fda0004707200 */
[----:B------:R-:W-:Y:S01]  /*05c0*/  @!P0 FADD R12, R0, R11 ;  /* 0x0000000b000c8221 */ /* 0x000fe20000000000 */
[----:B------:R-:W-:Y:S06]  /*05d0*/  @!P0 BRA `(.L_x_1) ;  /* 0x0000000000448947 */ /* 0x000fec0003800000 */
[----:B------:R-:W-:-:S04]  /*05e0*/  FSETP.NEU.AND P0, PT, |R11|, +INF , PT ;  /* 0x7f8000000b00780b */ /* 0x000fc80003f0d200 */
[----:B------:R-:W-:-:S04]  /*05f0*/  ISETP.NE.AND P0, PT, R9, RZ, P0 ;  /* 0x000000ff0900720c */ /* 0x000fc80000705270 */
[----:B------:R-:W-:Y:S02]  /*0600*/  FSETP.GEU.OR P3, PT, R16, -1, P0 ;  /* 0xbf8000001000780b */ /* 0x000fe4000076e400 */
[----:B------:R-:W-:-:S07]  /*0610*/  FSETP.NEU.AND P4, PT, |R8|, 1, !P0 ;  /* 0x3f8000000800780b */ /* 0x000fce000478d200 */
[----:B------:R-:W-:-:S05]  /*0620*/  @!P0 FADD R11, R11, R11 ;  /* 0x0000000b0b0b8221 */ /* 0x000fca0000000000 */
[----:B------:R-:W-:-:S04]  /*0630*/  @!P3 LOP3.LUT R11, R11, 0x7f800000, RZ, 0x3c, !PT ;  /* 0x7f8000000b0bb812 */ /* 0x000fc800078e3cff */
[----:B------:R-:W-:-:S04]  /*0640*/  @P4 LOP3.LUT R11, R11, 0x7fffffff, RZ, 0xc0, !PT ;  /* 0x7fffffff0b0b4812 */ /* 0x000fc800078ec0ff */
[----:B------:R-:W-:Y:S01]  /*0650*/  @!P0 MOV R12, R11 ;  /* 0x0000000b000c8202 */ /* 0x000fe20000000f00 */
[----:B------:R-:W-:Y:S06]  /*0660*/  @!P0 BRA `(.L_x_1) ;  /* 0x0000000000208947 */ /* 0x000fec0003800000 */
[----:B------:R-:W-:Y:S02]  /*0670*/  FSETP.NEU.AND P0, PT, |R0|, +INF , PT ;  /* 0x7f8000000000780b */ /* 0x000fe40003f0d200 */
[----:B------:R-:W-:-:S13]  /*0680*/  ISETP.EQ.AND P3, PT, R9, -0x1, PT ;  /* 0xffffffff0900780c */ /* 0x000fda0003f62270 */
[----:B------:R-:W-:Y:S05]  /*0690*/  @!P0 BRA P3, `(.L_x_1) ;  /* 0x0000000000148947 */ /* 0x000fea0001800000 */
[----:B------:R-:W-:Y:S02]  /*06a0*/  ISETP.GT.AND P0, PT, R9, -0x1, PT ;  /* 0xffffffff0900780c */ /* 0x000fe40003f04270 */
[----:B------:R-:W-:-:S11]  /*06b0*/  MOV R12, R14 ;  /* 0x0000000e000c7202 */ /* 0x000fd60000000f00 */
[----:B------:R-:W-:-:S04]  /*06c0*/  @!P0 FSETP.NEU.AND P3, PT, |R8|, 1, PT ;  /* 0x3f8000000800880b */ /* 0x000fc80003f6d200 */
[----:B------:R-:W-:-:S04]  /*06d0*/  @!P0 FSEL R9, R14, -R14, P3 ;  /* 0x8000000e0e098208 */ /* 0x000fc80001800000 */
[----:B------:R-:W-:-:S07]  /*06e0*/  @!P0 FSEL R12, R9, +QNAN , !P1 ;  /* 0x7fffffff090c8808 */ /* 0x000fce0004800000 */
.L_x_1:
[----:B------:R-:W-:Y:S05]  /*06f0*/  BSYNC.RECONVERGENT B0 ;  /* 0x0000000000007941 */ /* 0x000fea0003800200 */
.L_x_0:
[----:B------:R-:W0:Y:S01]  /*0700*/  F2I.TRUNC.NTZ R9, R12 ;  /* 0x0000000c00097305 */ /* 0x000e22000020f100 */
[C---:B---3--:R-:W-:Y:S01]  /*0710*/  IMAD.WIDE R10, R7.reuse, 0x4, R4 ;  /* 0x00000004070a7825 */ /* 0x048fe200078e0204 */
[----:B------:R-:W-:-:S04]  /*0720*/  IADD3 R7, PT, PT, R7, 0x1, RZ ;  /* 0x0000000107077810 */ /* 0x000fc80007ffe0ff */
[----:B0-----:R1:W-:Y:S01]  /*0730*/  STG.E desc[UR4][R10.64], R9 ;  /* 0x000000090a007986 */ /* 0x0013e2000c101904 */
[----:B------:R-:W-:Y:S05]  /*0740*/  @P2 BRA `(.L_x_2) ;  /* 0xfffffff800842947 */ /* 0x000fea000383ffff */
[----:B------:R-:W-:Y:S05]  /*0750*/  EXIT ;  /* 0x000000000000794d */ /* 0x000fea0003800000 */
.L_x_3:
[----:B------:R-:W-:-:S00]  /*0760*/  BRA `(.L_x_3) ;  /* 0xfffffffc00fc7947 */ /* 0x000fc0000383ffff */
[----:B------:R-:W-:-:S00]  /*0770*/  NOP ;  /* 0x0000000000007918 */ /* 0x000fc00000000000 */
        /* <DEDUP_REMOVED lines=8> */
.L_x_4:


//--------------------- .nv.shared.reserved.0     --------------------------
	.section	.nv.shared.reserved.0,"aw",@nobits
	.weak		__nv_reservedSMEM_offset_0_alias
	.size		__nv_reservedSMEM_offset_0_alias, 0, 64
	.other		__nv_reservedSMEM_offset_0_alias,@"STO_CUDA_RESERVED_SHARED STV_DEFAULT"
__nv_reservedSMEM_offset_0_alias:
	.zero		0
	.zero		64


//--------------------- .nv.constant0._Z13matrix_formatPiS_ii --------------------------
	.section	.nv.constant0._Z13matrix_formatPiS_ii,"a",@progbits
	.sectionflags	@""
	.align	4
.nv.constant0._Z13matrix_formatPiS_ii:
	.zero		920


//--------------------- SYMBOLS --------------------------

	.type		.nv.reservedSmem.offset0,@object
	.size		.nv.reservedSmem.offset0,0x4
